	.headerflags	@"EF_CUDA_TEXMODE_UNIFIED EF_CUDA_64BIT_ADDRESS EF_CUDA_ACCELERATORS EF_CUDA_SM90 EF_CUDA_VIRTUAL_SM(EF_CUDA_SM90)"
	.elftype	@"ET_EXEC"


//--------------------- .nv.info                  --------------------------
	.section	.nv.info,"",@"SHT_CUDA_INFO"
	.align	4


	//----- nvinfo : EIATTR_REGCOUNT
	.align		4
        /*0000*/ 	.byte	0x04, 0x2f
        /*0002*/ 	.short	(.L_1 - .L_0)
	.align		4
.L_0:
        /*0004*/ 	.word	index@(triton_poi_fused_convolution_relu_9)
        /*0008*/ 	.word	0x00000020


	//----- nvinfo : EIATTR_MIN_STACK_SIZE
	.align		4
.L_1:
        /*000c*/ 	.byte	0x04, 0x12
        /*000e*/ 	.short	(.L_3 - .L_2)
	.align		4
.L_2:
        /*0010*/ 	.word	index@(triton_poi_fused_convolution_relu_9)
        /*0014*/ 	.word	0x00000000


	//----- nvinfo : EIATTR_FRAME_SIZE
	.align		4
.L_3:
        /*0018*/ 	.byte	0x04, 0x11
        /*001a*/ 	.short	(.L_5 - .L_4)
	.align		4
.L_4:
        /*001c*/ 	.word	index@(triton_poi_fused_convolution_relu_9)
        /*0020*/ 	.word	0x00000000


	//----- nvinfo : EIATTR_MIN_STACK_SIZE
	.align		4
.L_5:
        /*0024*/ 	.byte	0x04, 0x12
        /*0026*/ 	.short	(.L_7 - .L_6)
	.align		4
.L_6:
        /*0028*/ 	.word	index@(triton_poi_fused_convolution_relu_9)
        /*002c*/ 	.word	0x00000000
.L_7:


//--------------------- .nv.info.triton_poi_fused_convolution_relu_9 --------------------------
	.section	.nv.info.triton_poi_fused_convolution_relu_9,"",@"SHT_CUDA_INFO"
	.sectionflags	@""
	.align	4


	//----- nvinfo : EIATTR_CUDA_API_VERSION
	.align		4
        /*0000*/ 	.byte	0x04, 0x37
        /*0002*/ 	.short	(.L_9 - .L_8)
.L_8:
        /*0004*/ 	.word	0x0000007c


	//----- nvinfo : EIATTR_KPARAM_INFO
	.align		4
.L_9:
        /*0008*/ 	.byte	0x04, 0x17
        /*000a*/ 	.short	(.L_11 - .L_10)
.L_10:
        /*000c*/ 	.word	0x00000000
        /*0010*/ 	.short	0x0005
        /*0012*/ 	.short	0x0024
        /*0014*/ 	.byte	0x00, 0xf0, 0x11, 0x00


	//----- nvinfo : EIATTR_KPARAM_INFO
	.align		4
.L_11:
        /*0018*/ 	.byte	0x04, 0x17
        /*001a*/ 	.short	(.L_13 - .L_12)
.L_12:
        /*001c*/ 	.word	0x00000000
        /*0020*/ 	.short	0x0004
        /*0022*/ 	.short	0x0020
        /*0024*/ 	.byte	0x00, 0xf0, 0x11, 0x00


	//----- nvinfo : EIATTR_KPARAM_INFO
	.align		4
.L_13:
        /*0028*/ 	.byte	0x04, 0x17
        /*002a*/ 	.short	(.L_15 - .L_14)
.L_14:
        /*002c*/ 	.word	0x00000000
        /*0030*/ 	.short	0x0003
        /*0032*/ 	.short	0x0018
        /*0034*/ 	.byte	0x00, 0xf4, 0x21, 0x00


	//----- nvinfo : EIATTR_KPARAM_INFO
	.align		4
.L_15:
        /*0038*/ 	.byte	0x04, 0x17
        /*003a*/ 	.short	(.L_17 - .L_16)
.L_16:
        /*003c*/ 	.word	0x00000000
        /*0040*/ 	.short	0x0002
        /*0042*/ 	.short	0x0010
        /*0044*/ 	.byte	0x00, 0xf4, 0x21, 0x00


	//----- nvinfo : EIATTR_KPARAM_INFO
	.align		4
.L_17:
        /*0048*/ 	.byte	0x04, 0x17
        /*004a*/ 	.short	(.L_19 - .L_18)
.L_18:
        /*004c*/ 	.word	0x00000000
        /*0050*/ 	.short	0x0001
        /*0052*/ 	.short	0x0008
        /*0054*/ 	.byte	0x00, 0xf4, 0x21, 0x00


	//----- nvinfo : EIATTR_KPARAM_INFO
	.align		4
.L_19:
        /*0058*/ 	.byte	0x04, 0x17
        /*005a*/ 	.short	(.L_21 - .L_20)
.L_20:
        /*005c*/ 	.word	0x00000000
        /*0060*/ 	.short	0x0000
        /*0062*/ 	.short	0x0000
        /*0064*/ 	.byte	0x00, 0xf4, 0x21, 0x00


	//----- nvinfo : EIATTR_SPARSE_MMA_MASK
	.align		4
.L_21:
        /*0068*/ 	.byte	0x03, 0x50
        /*006a*/ 	.short	0x0000


	//----- nvinfo : EIATTR_MAXREG_COUNT
	.align		4
        /*006c*/ 	.byte	0x03, 0x1b
        /*006e*/ 	.short	0x00ff


	//----- nvinfo : EIATTR_EXIT_INSTR_OFFSETS
	.align		4
        /*0070*/ 	.byte	0x04, 0x1c
        /*0072*/ 	.short	(.L_23 - .L_22)


	//   ....[0]....
.L_22:
        /*0074*/ 	.word	0x00000710


	//   ....[1]....
        /*0078*/ 	.word	0x00000730


	//----- nvinfo : EIATTR_REQNTID
	.align		4
.L_23:
        /*007c*/ 	.byte	0x04, 0x10
        /*007e*/ 	.short	(.L_25 - .L_24)
.L_24:
        /*0080*/ 	.word	0x00000080
        /*0084*/ 	.word	0x00000001
        /*0088*/ 	.word	0x00000001


	//----- nvinfo : EIATTR_CBANK_PARAM_SIZE
	.align		4
.L_25:
        /*008c*/ 	.byte	0x03, 0x19
        /*008e*/ 	.short	0x0028


	//----- nvinfo : EIATTR_PARAM_CBANK
	.align		4
        /*0090*/ 	.byte	0x04, 0x0a
        /*0092*/ 	.short	(.L_27 - .L_26)
	.align		4
.L_26:
        /*0094*/ 	.word	index@(.nv.constant0.triton_poi_fused_convolution_relu_9)
        /*0098*/ 	.short	0x0210
        /*009a*/ 	.short	0x0028


	//----- nvinfo : EIATTR_SW_WAR
	.align		4
.L_27:
        /*009c*/ 	.byte	0x04, 0x36
        /*009e*/ 	.short	(.L_29 - .L_28)
.L_28:
        /*00a0*/ 	.word	0x00000008
.L_29:


//--------------------- .nv.callgraph             --------------------------
	.section	.nv.callgraph,"",@"SHT_CUDA_CALLGRAPH"
	.align	4
	.sectionentsize	8
	.align		4
        /*0000*/ 	.word	0x00000000
	.align		4
        /*0004*/ 	.word	0xffffffff
	.align		4
        /*0008*/ 	.word	0x00000000
	.align		4
        /*000c*/ 	.word	0xfffffffe
	.align		4
        /*0010*/ 	.word	0x00000000
	.align		4
        /*0014*/ 	.word	0xfffffffd
	.align		4
        /*0018*/ 	.word	0x00000000
	.align		4
        /*001c*/ 	.word	0xfffffffc


//--------------------- .text.triton_poi_fused_convolution_relu_9 --------------------------
	.section	.text.triton_poi_fused_convolution_relu_9,"ax",@progbits
	.sectionflags	@"SHF_BARRIERS=1"
	.align	128
        .global         triton_poi_fused_convolution_relu_9
        .type           triton_poi_fused_convolution_relu_9,@function
        .size           triton_poi_fused_convolution_relu_9,(.L_x_1 - triton_poi_fused_convolution_relu_9)
        .other          triton_poi_fused_convolution_relu_9,@"STO_CUDA_ENTRY STV_DEFAULT"
triton_poi_fused_convolution_relu_9:
.text.triton_poi_fused_convolution_relu_9:
[----:B------:R-:W0:Y:S01]  /*0000*/  LDC R1, c[0x0][0x28] ;  /* 0x00000a00ff017b82 */ /* 0x000e220000000800 */
[----:B------:R-:W1:Y:S07]  /*0010*/  S2R R17, SR_CTAID.Y ;  /* 0x0000000000117919 */ /* 0x000e6e0000002600 */
[----:B------:R-:W2:Y:S01]  /*0020*/  LDC.64 R24, c[0x0][0x218] ;  /* 0x00008600ff187b82 */ /* 0x000ea20000000a00 */
[----:B------:R-:W-:Y:S02]  /*0030*/  CS2R R6, SRZ ;  /* 0x0000000000067805 */ /* 0x000fe4000001ff00 */
[----:B------:R-:W-:Y:S01]  /*0040*/  CS2R R8, SRZ ;  /* 0x0000000000087805 */ /* 0x000fe2000001ff00 */
[----:B------:R-:W3:Y:S01]  /*0050*/  S2R R18, SR_TID.X ;  /* 0x0000000000127919 */ /* 0x000ee20000002100 */
[----:B------:R-:W-:Y:S01]  /*0060*/  CS2R R10, SRZ ;  /* 0x00000000000a7805 */ /* 0x000fe2000001ff00 */
[----:B------:R-:W-:Y:S01]  /*0070*/  ULDC.64 UR6, c[0x0][0x208] ;  /* 0x0000820000067ab9 */ /* 0x000fe20000000a00 */
[----:B------:R-:W-:Y:S01]  /*0080*/  CS2R R12, SRZ ;  /* 0x00000000000c7805 */ /* 0x000fe2000001ff00 */
[----:B------:R-:W4:Y:S01]  /*0090*/  S2R R16, SR_CTAID.X ;  /* 0x0000000000107919 */ /* 0x000f220000002500 */
[----:B------:R-:W5:Y:S01]  /*00a0*/  LDC.64 R20, c[0x0][0x210] ;  /* 0x00008400ff147b82 */ /* 0x000f620000000a00 */
[----:B------:R-:W-:Y:S01]  /*00b0*/  CS2R R14, SRZ ;  /* 0x00000000000e7805 */ /* 0x000fe2000001ff00 */
[----:B-1----:R-:W-:-:S02]  /*00c0*/  IMAD.SHL.U32 R17, R17, 0x200, RZ ;  /* 0x0000020011117824 */ /* 0x002fc400078e00ff */
[----:B---3--:R-:W-:Y:S02]  /*00d0*/  IMAD.SHL.U32 R0, R18, 0x4, RZ ;  /* 0x0000000412007824 */ /* 0x008fe400078e00ff */
[----:B----4-:R-:W-:-:S03]  /*00e0*/  IMAD.SHL.U32 R2, R16, 0x2, RZ ;  /* 0x0000000210027824 */ /* 0x010fc600078e00ff */
[----:B------:R-:W-:-:S04]  /*00f0*/  LOP3.LUT R0, R17, 0x1fc, R0, 0xf8, !PT ;  /* 0x000001fc11007812 */ /* 0x000fc800078ef800 */
[----:B------:R-:W-:Y:S02]  /*0100*/  SHF.R.S32.HI R3, RZ, 0x1f, R0 ;  /* 0x0000001fff037819 */ /* 0x000fe40000011400 */
[----:B------:R-:W-:Y:S02]  /*0110*/  ISETP.GE.AND P0, PT, R0, 0x200, PT ;  /* 0x000002000000780c */ /* 0x000fe40003f06270 */
[----:B------:R-:W-:Y:S02]  /*0120*/  LEA.HI R3, R3, R0, RZ, 0x7 ;  /* 0x0000000003037211 */ /* 0x000fe400078f38ff */
[----:B------:R-:W-:Y:S02]  /*0130*/  ISETP.LT.AND P2, PT, R2, 0x90, !P0 ;  /* 0x000000900200780c */ /* 0x000fe40004741270 */
[----:B------:R-:W-:Y:S02]  /*0140*/  LOP3.LUT R5, R3, 0xffffff80, RZ, 0xc0, !PT ;  /* 0xffffff8003057812 */ /* 0x000fe400078ec0ff */
[----:B------:R-:W-:-:S03]  /*0150*/  SHF.R.S32.HI R3, RZ, 0x7, R3 ;  /* 0x00000007ff037819 */ /* 0x000fc60000011403 */
[----:B------:R-:W-:Y:S02]  /*0160*/  IMAD.IADD R5, R0, 0x1, -R5 ;  /* 0x0000000100057824 */ /* 0x000fe400078e0a05 */
[----:B------:R-:W-:Y:S02]  /*0170*/  VIADD R0, R2, 0x1 ;  /* 0x0000000102007836 */ /* 0x000fe40000000000 */
[----:B------:R-:W-:Y:S02]  /*0180*/  IMAD R3, R3, 0x4800, R5 ;  /* 0x0000480003037824 */ /* 0x000fe400078e0205 */
[----:B--2---:R-:W-:Y:S01]  /*0190*/  IMAD.WIDE R24, R5, 0x4, R24 ;  /* 0x0000000405187825 */ /* 0x004fe200078e0218 */
[----:B------:R-:W-:Y:S02]  /*01a0*/  CS2R R4, SRZ ;  /* 0x0000000000047805 */ /* 0x000fe4000001ff00 */
[----:B------:R-:W-:Y:S01]  /*01b0*/  ISETP.LT.AND P1, PT, R0, 0x90, !P0 ;  /* 0x000000900000780c */ /* 0x000fe20004721270 */
[----:B------:R-:W-:-:S03]  /*01c0*/  IMAD R16, R16, 0x100, R3 ;  /* 0x0000010010107824 */ /* 0x000fc600078e0203 */
[----:B------:R1:W2:Y:S01]  /*01d0*/  @!P0 LDG.E.EL.128 R4, desc[UR6][R24.64] ;  /* 0x0000000618048981 */ /* 0x0002a2000c2e1d00 */
[----:B-----5:R-:W-:-:S04]  /*01e0*/  IMAD.WIDE R22, R16, 0x4, R20 ;  /* 0x0000000410167825 */ /* 0x020fc800078e0214 */
[----:B------:R-:W-:Y:S01]  /*01f0*/  VIADD R3, R16, 0x80 ;  /* 0x0000008010037836 */ /* 0x000fe20000000000 */
[----:B------:R-:W2:Y:S03]  /*0200*/  @P2 LDG.E.EL.128 R8, desc[UR6][R22.64] ;  /* 0x0000000616082981 */ /* 0x000ea6000c2e1d00 */
[----:B------:R-:W-:-:S05]  /*0210*/  IMAD.WIDE R20, R3, 0x4, R20 ;  /* 0x0000000403147825 */ /* 0x000fca00078e0214 */
[----:B------:R-:W3:Y:S01]  /*0220*/  @P1 LDG.E.EL.128 R12, desc[UR6][R20.64] ;  /* 0x00000006140c1981 */ /* 0x000ee2000c2e1d00 */
[----:B------:R-:W4:Y:S01]  /*0230*/  S2UR UR5, SR_CgaCtaId ;  /* 0x00000000000579c3 */ /* 0x000f220000008800 */
[C---:B------:R-:W-:Y:S01]  /*0240*/  IMAD.SHL.U32 R0, R18.reuse, 0x8, RZ ;  /* 0x0000000812007824 */ /* 0x040fe200078e00ff */
[----:B------:R-:W-:Y:S01]  /*0250*/  UMOV UR4, 0x400 ;  /* 0x0000040000047882 */ /* 0x000fe20000000000 */
[----:B------:R-:W-:-:S03]  /*0260*/  IMAD.SHL.U32 R19, R18, 0x2, RZ ;  /* 0x0000000212137824 */ /* 0x000fc600078e00ff */
[----:B------:R-:W-:Y:S02]  /*0270*/  LOP3.LUT R0, R0, 0x3f8, RZ, 0xc0, !PT ;  /* 0x000003f800007812 */ /* 0x000fe400078ec0ff */
[----:B------:R-:W-:Y:S01]  /*0280*/  LOP3.LUT R26, R19, 0xfe, RZ, 0xc0, !PT ;  /* 0x000000fe131a7812 */ /* 0x000fe200078ec0ff */
[----:B----4-:R-:W-:-:S06]  /*0290*/  UPRMT UR4, UR5, 0x654, UR4 ;  /* 0x0000065405047896 */ /* 0x010fcc0008000004 */
[----:B------:R-:W-:-:S05]  /*02a0*/  LEA R19, R0, UR4, 0x1 ;  /* 0x0000000400137c11 */ /* 0x000fca000f8e08ff */
[----:B------:R-:W-:Y:S01]  /*02b0*/  IMAD R19, R0, 0x4, R19 ;  /* 0x0000000400137824 */ /* 0x000fe200078e0213 */
[----:B-1----:R-:W-:-:S05]  /*02c0*/  LEA R25, R26, UR4, 0x1 ;  /* 0x000000041a197c11 */ /* 0x002fca000f8e08ff */
[----:B------:R-:W-:Y:S01]  /*02d0*/  IMAD R0, R26, 0x4, R25 ;  /* 0x000000041a007824 */ /* 0x000fe200078e0219 */
[----:B------:R-:W-:Y:S01]  /*02e0*/  LOP3.LUT R17, R17, 0x7f, R18, 0xf8, !PT ;  /* 0x0000007f11117812 */ /* 0x000fe200078ef812 */
[----:B------:R-:W1:Y:S04]  /*02f0*/  LDC.64 R24, c[0x0][0x228] ;  /* 0x00008a00ff187b82 */ /* 0x000e680000000a00 */
[C---:B------:R-:W-:Y:S01]  /*0300*/  IMAD R29, R17.reuse, 0x90, R2 ;  /* 0x00000090111d7824 */ /* 0x040fe200078e0202 */
[----:B------:R-:W-:Y:S02]  /*0310*/  LOP3.LUT R28, R17, 0x100, RZ, 0xfc, !PT ;  /* 0x00000100111c7812 */ /* 0x000fe400078efcff */
[C---:B--2---:R-:W-:Y:S01]  /*0320*/  FSETP.GEU.AND P5, PT, R4.reuse, -R8, PT ;  /* 0x800000080400720b */ /* 0x044fe20003fae000 */
[----:B------:R-:W-:Y:S01]  /*0330*/  FADD R8, R4, R8 ;  /* 0x0000000804087221 */ /* 0x000fe20000000000 */
[C---:B------:R-:W-:Y:S01]  /*0340*/  FSETP.GEU.AND P6, PT, R5.reuse, -R9, PT ;  /* 0x800000090500720b */ /* 0x040fe20003fce000 */
[----:B------:R-:W-:Y:S01]  /*0350*/  FADD R9, R5, R9 ;  /* 0x0000000905097221 */ /* 0x000fe20000000000 */
[C---:B------:R-:W-:Y:S01]  /*0360*/  FSETP.GEU.AND P4, PT, R6.reuse, -R10, PT ;  /* 0x8000000a0600720b */ /* 0x040fe20003f8e000 */
[----:B------:R-:W-:Y:S01]  /*0370*/  FADD R10, R6, R10 ;  /* 0x0000000a060a7221 */ /* 0x000fe20000000000 */
[----:B------:R-:W-:-:S02]  /*0380*/  FSEL R8, R8, RZ, P5 ;  /* 0x000000ff08087208 */ /* 0x000fc40002800000 */
[C---:B------:R-:W-:Y:S01]  /*0390*/  FSETP.GEU.AND P5, PT, R7.reuse, -R11, PT ;  /* 0x8000000b0700720b */ /* 0x040fe20003fae000 */
[----:B------:R-:W-:Y:S01]  /*03a0*/  FADD R11, R7, R11 ;  /* 0x0000000b070b7221 */ /* 0x000fe20000000000 */
[----:B------:R-:W-:Y:S02]  /*03b0*/  FSEL R9, R9, RZ, P6 ;  /* 0x000000ff09097208 */ /* 0x000fe40003000000 */
[----:B------:R-:W-:Y:S02]  /*03c0*/  FSEL R10, R10, RZ, P4 ;  /* 0x000000ff0a0a7208 */ /* 0x000fe40002000000 */
[C---:B---3--:R-:W-:Y:S01]  /*03d0*/  FSETP.GEU.AND P0, PT, R4.reuse, -R12, PT ;  /* 0x8000000c0400720b */ /* 0x048fe20003f0e000 */
[----:B------:R-:W-:Y:S01]  /*03e0*/  FADD R4, R4, R12 ;  /* 0x0000000c04047221 */ /* 0x000fe20000000000 */
[C---:B------:R-:W-:Y:S01]  /*03f0*/  FSETP.GEU.AND P3, PT, R5.reuse, -R13, PT ;  /* 0x8000000d0500720b */ /* 0x040fe20003f6e000 */
[----:B------:R-:W-:Y:S01]  /*0400*/  FADD R5, R5, R13 ;  /* 0x0000000d05057221 */ /* 0x000fe20000000000 */
[C---:B------:R-:W-:Y:S01]  /*0410*/  FSETP.GEU.AND P6, PT, R6.reuse, -R14, PT ;  /* 0x8000000e0600720b */ /* 0x040fe20003fce000 */
[----:B------:R-:W-:Y:S01]  /*0420*/  FADD R6, R6, R14 ;  /* 0x0000000e06067221 */ /* 0x000fe20000000000 */
[C---:B------:R-:W-:Y:S01]  /*0430*/  FSETP.GEU.AND P4, PT, R7.reuse, -R15, PT ;  /* 0x8000000f0700720b */ /* 0x040fe20003f8e000 */
[----:B------:R-:W-:Y:S01]  /*0440*/  FADD R7, R7, R15 ;  /* 0x0000000f07077221 */ /* 0x000fe20000000000 */
[----:B------:R-:W-:Y:S01]  /*0450*/  FSEL R11, R11, RZ, P5 ;  /* 0x000000ff0b0b7208 */ /* 0x000fe20002800000 */
[----:B------:R-:W-:Y:S01]  /*0460*/  STS [R19], R8 ;  /* 0x0000000813007388 */ /* 0x000fe20000000800 */
[----:B------:R-:W-:Y:S01]  /*0470*/  FSEL R4, R4, RZ, P0 ;  /* 0x000000ff04047208 */ /* 0x000fe20000000000 */
[----:B------:R-:W2:Y:S01]  /*0480*/  LDC.64 R14, c[0x0][0x220] ;  /* 0x00008800ff0e7b82 */ /* 0x000ea20000000a00 */
[----:B------:R-:W-:-:S02]  /*0490*/  FSEL R5, R5, RZ, P3 ;  /* 0x000000ff05057208 */ /* 0x000fc40001800000 */
[----:B------:R-:W-:Y:S02]  /*04a0*/  FSEL R6, R6, RZ, P6 ;  /* 0x000000ff06067208 */ /* 0x000fe40003000000 */
[----:B------:R-:W-:Y:S01]  /*04b0*/  FSEL R7, R7, RZ, P4 ;  /* 0x000000ff07077208 */ /* 0x000fe20002000000 */
[----:B------:R-:W-:Y:S04]  /*04c0*/  STS [R19+0xc], R9 ;  /* 0x00000c0913007388 */ /* 0x000fe80000000800 */
[----:B------:R-:W-:Y:S04]  /*04d0*/  STS [R19+0x18], R10 ;  /* 0x0000180a13007388 */ /* 0x000fe80000000800 */
[----:B------:R-:W-:Y:S04]  /*04e0*/  STS [R19+0x24], R11 ;  /* 0x0000240b13007388 */ /* 0x000fe80000000800 */
[----:B------:R-:W-:Y:S04]  /*04f0*/  STS [R19+0x4], R4 ;  /* 0x0000040413007388 */ /* 0x000fe80000000800 */
[----:B------:R-:W-:Y:S04]  /*0500*/  STS [R19+0x10], R5 ;  /* 0x0000100513007388 */ /* 0x000fe80000000800 */
[----:B------:R-:W-:Y:S04]  /*0510*/  STS [R19+0x1c], R6 ;  /* 0x00001c0613007388 */ /* 0x000fe80000000800 */
[----:B------:R-:W-:Y:S01]  /*0520*/  STS [R19+0x28], R7 ;  /* 0x0000280713007388 */ /* 0x000fe20000000800 */
[----:B------:R-:W-:Y:S01]  /*0530*/  BAR.SYNC.DEFER_BLOCKING 0x0 ;  /* 0x0000000000007b1d */ /* 0x000fe20000010000 */
[----:B------:R-:W-:-:S05]  /*0540*/  ISETP.GE.AND P0, PT, R2, 0x90, PT ;  /* 0x000000900200780c */ /* 0x000fca0003f06270 */
[----:B------:R-:W-:Y:S04]  /*0550*/  LDS R12, [R0] ;  /* 0x00000000000c7984 */ /* 0x000fe80000000800 */
[----:B------:R-:W3:Y:S04]  /*0560*/  LDS R13, [R0+0x4] ;  /* 0x00000400000d7984 */ /* 0x000ee80000000800 */
[----:B------:R-:W-:Y:S04]  /*0570*/  LDS R22, [R0+0x600] ;  /* 0x0006000000167984 */ /* 0x000fe80000000800 */
[----:B------:R-:W4:Y:S04]  /*0580*/  LDS R23, [R0+0x604] ;  /* 0x0006040000177984 */ /* 0x000f280000000800 */
[----:B------:R-:W-:Y:S04]  /*0590*/  LDS R20, [R0+0xc00] ;  /* 0x000c000000147984 */ /* 0x000fe80000000800 */
[----:B------:R-:W5:Y:S04]  /*05a0*/  LDS R21, [R0+0xc04] ;  /* 0x000c040000157984 */ /* 0x000f680000000800 */
[----:B------:R-:W-:Y:S04]  /*05b0*/  LDS R18, [R0+0x1200] ;  /* 0x0012000000127984 */ /* 0x000fe80000000800 */
[----:B------:R1:W5:Y:S01]  /*05c0*/  LDS R19, [R0+0x1204] ;  /* 0x0012040000137984 */ /* 0x0003620000000800 */
[----:B------:R-:W-:Y:S01]  /*05d0*/  ISETP.LT.AND P3, PT, R17, 0x200, !P0 ;  /* 0x000002001100780c */ /* 0x000fe20004761270 */
[----:B--2---:R-:W-:Y:S01]  /*05e0*/  IMAD.WIDE R26, R29, 0x4, R14 ;  /* 0x000000041d1a7825 */ /* 0x004fe200078e020e */
[----:B------:R-:W-:-:S02]  /*05f0*/  LOP3.LUT R2, R17, 0x80, RZ, 0xfc, !PT ;  /* 0x0000008011027812 */ /* 0x000fc400078efcff */
[----:B------:R-:W-:Y:S02]  /*0600*/  LOP3.LUT R17, R17, 0x180, RZ, 0xfc, !PT ;  /* 0x0000018011117812 */ /* 0x000fe400078efcff */
[----:B------:R-:W-:Y:S01]  /*0610*/  ISETP.LT.AND P4, PT, R28, 0x200, !P0 ;  /* 0x000002001c00780c */ /* 0x000fe20004781270 */
[----:B------:R-:W-:-:S06]  /*0620*/  VIADD R28, R29, 0x4800 ;  /* 0x000048001d1c7836 */ /* 0x000fcc0000000000 */
[----:B---3--:R2:W-:Y:S01]  /*0630*/  @P3 STG.E.64 desc[UR6][R26.64], R12 ;  /* 0x0000000c1a003986 */ /* 0x0085e2000c101b06 */
[----:B------:R-:W-:Y:S02]  /*0640*/  ISETP.LT.AND P3, PT, R2, 0x200, !P0 ;  /* 0x000002000200780c */ /* 0x000fe40004761270 */
[----:B------:R-:W-:Y:S01]  /*0650*/  ISETP.LT.AND P0, PT, R17, 0x200, !P0 ;  /* 0x000002001100780c */ /* 0x000fe20004701270 */
[C---:B------:R-:W-:Y:S02]  /*0660*/  VIADD R17, R29.reuse, 0x9000 ;  /* 0x000090001d117836 */ /* 0x040fe40000000000 */
[----:B01----:R-:W-:Y:S02]  /*0670*/  VIADD R0, R29, 0xd800 ;  /* 0x0000d8001d007836 */ /* 0x003fe40000000000 */
[----:B------:R-:W-:-:S04]  /*0680*/  IMAD.WIDE R28, R28, 0x4, R14 ;  /* 0x000000041c1c7825 */ /* 0x000fc800078e020e */
[--C-:B--2---:R-:W-:Y:S02]  /*0690*/  IMAD.WIDE R12, R17, 0x4, R14.reuse ;  /* 0x00000004110c7825 */ /* 0x104fe400078e020e */
[----:B----4-:R0:W-:Y:S02]  /*06a0*/  @P3 STG.E.64 desc[UR6][R28.64], R22 ;  /* 0x000000161c003986 */ /* 0x0101e4000c101b06 */
[----:B------:R-:W-:Y:S02]  /*06b0*/  IMAD.WIDE R14, R0, 0x4, R14 ;  /* 0x00000004000e7825 */ /* 0x000fe400078e020e */
[----:B-----5:R0:W-:Y:S02]  /*06c0*/  @P4 STG.E.64 desc[UR6][R12.64], R20 ;  /* 0x000000140c004986 */ /* 0x0201e4000c101b06 */
[--C-:B------:R-:W-:Y:S02]  /*06d0*/  IMAD.WIDE R16, R16, 0x4, R24.reuse ;  /* 0x0000000410107825 */ /* 0x100fe400078e0218 */
[----:B------:R0:W-:Y:S04]  /*06e0*/  @P0 STG.E.64 desc[UR6][R14.64], R18 ;  /* 0x000000120e000986 */ /* 0x0001e8000c101b06 */
[----:B------:R0:W-:Y:S01]  /*06f0*/  @P2 STG.E.128 desc[UR6][R16.64], R8 ;  /* 0x0000000810002986 */ /* 0x0001e2000c101d06 */
[----:B------:R-:W-:Y:S01]  /*0700*/  IMAD.WIDE R24, R3, 0x4, R24 ;  /* 0x0000000403187825 */ /* 0x000fe200078e0218 */
[----:B0-----:R-:W-:Y:S06]  /*0710*/  @!P1 EXIT ;  /* 0x000000000000994d */ /* 0x001fec0003800000 */
[----:B------:R-:W-:Y:S01]  /*0720*/  STG.E.128 desc[UR6][R24.64], R4 ;  /* 0x0000000418007986 */ /* 0x000fe2000c101d06 */
[----:B------:R-:W-:Y:S05]  /*0730*/  EXIT ;  /* 0x000000000000794d */ /* 0x000fea0003800000 */
.L_x_0:
[----:B------:R-:W-:-:S00]  /*0740*/  BRA `(.L_x_0) ;  /* 0xfffffffc00fc7947 */ /* 0x000fc0000383ffff */
[----:B------:R-:W-:-:S00]  /*0750*/  NOP ;  /* 0x0000000000007918 */ /* 0x000fc00000000000 */
        /* <DEDUP_REMOVED lines=10> */
.L_x_1:


//--------------------- .nv.shared.triton_poi_fused_convolution_relu_9 --------------------------
	.section	.nv.shared.triton_poi_fused_convolution_relu_9,"aw",@nobits
	.sectionflags	@""
	.align	16
	.zero		1024


//--------------------- .nv.constant0.triton_poi_fused_convolution_relu_9 --------------------------
	.section	.nv.constant0.triton_poi_fused_convolution_relu_9,"a",@progbits
	.sectionflags	@""
	.align	4
.nv.constant0.triton_poi_fused_convolution_relu_9:
	.zero		568
